	.headerflags	@"EF_CUDA_TEXMODE_UNIFIED EF_CUDA_64BIT_ADDRESS EF_CUDA_ACCELERATORS EF_CUDA_SM90 EF_CUDA_VIRTUAL_SM(EF_CUDA_SM90)"
	.elftype	@"ET_EXEC"


//--------------------- .nv.info                  --------------------------
	.section	.nv.info,"",@"SHT_CUDA_INFO"
	.align	4


	//----- nvinfo : EIATTR_REGCOUNT
	.align		4
        /*0000*/ 	.byte	0x04, 0x2f
        /*0002*/ 	.short	(.L_1 - .L_0)
	.align		4
.L_0:
        /*0004*/ 	.word	index@(triton_poi_fused_cat_1)
        /*0008*/ 	.word	0x00000010


	//----- nvinfo : EIATTR_MIN_STACK_SIZE
	.align		4
.L_1:
        /*000c*/ 	.byte	0x04, 0x12
        /*000e*/ 	.short	(.L_3 - .L_2)
	.align		4
.L_2:
        /*0010*/ 	.word	index@(triton_poi_fused_cat_1)
        /*0014*/ 	.word	0x00000000


	//----- nvinfo : EIATTR_FRAME_SIZE
	.align		4
.L_3:
        /*0018*/ 	.byte	0x04, 0x11
        /*001a*/ 	.short	(.L_5 - .L_4)
	.align		4
.L_4:
        /*001c*/ 	.word	index@(triton_poi_fused_cat_1)
        /*0020*/ 	.word	0x00000000


	//----- nvinfo : EIATTR_MIN_STACK_SIZE
	.align		4
.L_5:
        /*0024*/ 	.byte	0x04, 0x12
        /*0026*/ 	.short	(.L_7 - .L_6)
	.align		4
.L_6:
        /*0028*/ 	.word	index@(triton_poi_fused_cat_1)
        /*002c*/ 	.word	0x00000000
.L_7:


//--------------------- .nv.info.triton_poi_fused_cat_1 --------------------------
	.section	.nv.info.triton_poi_fused_cat_1,"",@"SHT_CUDA_INFO"
	.sectionflags	@""
	.align	4


	//----- nvinfo : EIATTR_CUDA_API_VERSION
	.align		4
        /*0000*/ 	.byte	0x04, 0x37
        /*0002*/ 	.short	(.L_9 - .L_8)
.L_8:
        /*0004*/ 	.word	0x0000007c


	//----- nvinfo : EIATTR_KPARAM_INFO
	.align		4
.L_9:
        /*0008*/ 	.byte	0x04, 0x17
        /*000a*/ 	.short	(.L_11 - .L_10)
.L_10:
        /*000c*/ 	.word	0x00000000
        /*0010*/ 	.short	0x0002
        /*0012*/ 	.short	0x0010
        /*0014*/ 	.byte	0x00, 0xf0, 0x11, 0x00


	//----- nvinfo : EIATTR_KPARAM_INFO
	.align		4
.L_11:
        /*0018*/ 	.byte	0x04, 0x17
        /*001a*/ 	.short	(.L_13 - .L_12)
.L_12:
        /*001c*/ 	.word	0x00000000
        /*0020*/ 	.short	0x0001
        /*0022*/ 	.short	0x0008
        /*0024*/ 	.byte	0x00, 0xf4, 0x21, 0x00


	//----- nvinfo : EIATTR_KPARAM_INFO
	.align		4
.L_13:
        /*0028*/ 	.byte	0x04, 0x17
        /*002a*/ 	.short	(.L_15 - .L_14)
.L_14:
        /*002c*/ 	.word	0x00000000
        /*0030*/ 	.short	0x0000
        /*0032*/ 	.short	0x0000
        /*0034*/ 	.byte	0x00, 0xf4, 0x21, 0x00


	//----- nvinfo : EIATTR_SPARSE_MMA_MASK
	.align		4
.L_15:
        /*0038*/ 	.byte	0x03, 0x50
        /*003a*/ 	.short	0x0000


	//----- nvinfo : EIATTR_MAXREG_COUNT
	.align		4
        /*003c*/ 	.byte	0x03, 0x1b
        /*003e*/ 	.short	0x00ff


	//----- nvinfo : EIATTR_EXIT_INSTR_OFFSETS
	.align		4
        /*0040*/ 	.byte	0x04, 0x1c
        /*0042*/ 	.short	(.L_17 - .L_16)


	//   ....[0]....
.L_16:
        /*0044*/ 	.word	0x00000200


	//   ....[1]....
        /*0048*/ 	.word	0x00000220


	//----- nvinfo : EIATTR_REQNTID
	.align		4
.L_17:
        /*004c*/ 	.byte	0x04, 0x10
        /*004e*/ 	.short	(.L_19 - .L_18)
.L_18:
        /*0050*/ 	.word	0x00000020
        /*0054*/ 	.word	0x00000001
        /*0058*/ 	.word	0x00000001


	//----- nvinfo : EIATTR_CBANK_PARAM_SIZE
	.align		4
.L_19:
        /*005c*/ 	.byte	0x03, 0x19
        /*005e*/ 	.short	0x0014


	//----- nvinfo : EIATTR_PARAM_CBANK
	.align		4
        /*0060*/ 	.byte	0x04, 0x0a
        /*0062*/ 	.short	(.L_21 - .L_20)
	.align		4
.L_20:
        /*0064*/ 	.word	index@(.nv.constant0.triton_poi_fused_cat_1)
        /*0068*/ 	.short	0x0210
        /*006a*/ 	.short	0x0014


	//----- nvinfo : EIATTR_SW_WAR
	.align		4
.L_21:
        /*006c*/ 	.byte	0x04, 0x36
        /*006e*/ 	.short	(.L_23 - .L_22)
.L_22:
        /*0070*/ 	.word	0x00000008
.L_23:


//--------------------- .nv.callgraph             --------------------------
	.section	.nv.callgraph,"",@"SHT_CUDA_CALLGRAPH"
	.align	4
	.sectionentsize	8
	.align		4
        /*0000*/ 	.word	0x00000000
	.align		4
        /*0004*/ 	.word	0xffffffff
	.align		4
        /*0008*/ 	.word	0x00000000
	.align		4
        /*000c*/ 	.word	0xfffffffe
	.align		4
        /*0010*/ 	.word	0x00000000
	.align		4
        /*0014*/ 	.word	0xfffffffd
	.align		4
        /*0018*/ 	.word	0x00000000
	.align		4
        /*001c*/ 	.word	0xfffffffc


//--------------------- .text.triton_poi_fused_cat_1 --------------------------
	.section	.text.triton_poi_fused_cat_1,"ax",@progbits
	.align	128
        .global         triton_poi_fused_cat_1
        .type           triton_poi_fused_cat_1,@function
        .size           triton_poi_fused_cat_1,(.L_x_1 - triton_poi_fused_cat_1)
        .other          triton_poi_fused_cat_1,@"STO_CUDA_ENTRY STV_DEFAULT"
triton_poi_fused_cat_1:
.text.triton_poi_fused_cat_1:
[----:B------:R-:W0:Y:S02]  /*0000*/  LDC R1, c[0x0][0x28] ;  /* 0x00000a00ff017b82 */ /* 0x000e240000000800 */
[----:B------:R-:W1:Y:S01]  /*0010*/  S2R R0, SR_TID.X ;  /* 0x0000000000007919 */ /* 0x000e620000002100 */
[----:B------:R-:W2:Y:S01]  /*0020*/  LDC.64 R4, c[0x0][0x210] ;  /* 0x00008400ff047b82 */ /* 0x000ea20000000a00 */
[----:B------:R-:W-:Y:S02]  /*0030*/  CS2R R10, SRZ ;  /* 0x00000000000a7805 */ /* 0x000fe4000001ff00 */
[----:B------:R-:W-:Y:S01]  /*0040*/  CS2R R12, SRZ ;  /* 0x00000000000c7805 */ /* 0x000fe2000001ff00 */
[----:B------:R-:W3:Y:S01]  /*0050*/  S2R R9, SR_CTAID.X ;  /* 0x0000000000097919 */ /* 0x000ee20000002500 */
[----:B------:R-:W-:-:S03]  /*0060*/  ULDC.64 UR4, c[0x0][0x208] ;  /* 0x0000820000047ab9 */ /* 0x000fc60000000a00 */
[----:B------:R-:W4:Y:S01]  /*0070*/  LDC.64 R6, c[0x0][0x218] ;  /* 0x00008600ff067b82 */ /* 0x000f220000000a00 */
[----:B-1----:R-:W-:-:S05]  /*0080*/  IMAD.SHL.U32 R0, R0, 0x2, RZ ;  /* 0x0000000200007824 */ /* 0x002fca00078e00ff */
[----:B------:R-:W-:-:S05]  /*0090*/  LOP3.LUT R0, R0, 0x3e, RZ, 0xc0, !PT ;  /* 0x0000003e00007812 */ /* 0x000fca00078ec0ff */
[----:B---3--:R-:W-:-:S04]  /*00a0*/  IMAD R9, R9, 0x40, R0 ;  /* 0x0000004009097824 */ /* 0x008fc800078e0200 */
[C---:B------:R-:W-:Y:S01]  /*00b0*/  VIADD R3, R9.reuse, 0xfffffffc ;  /* 0xfffffffc09037836 */ /* 0x040fe20000000000 */
[----:B------:R-:W-:Y:S02]  /*00c0*/  SHF.R.S32.HI R0, RZ, 0x1f, R9 ;  /* 0x0000001fff007819 */ /* 0x000fe40000011409 */
[----:B------:R-:W-:Y:S02]  /*00d0*/  ISETP.GE.AND P1, PT, R9, 0x40, PT ;  /* 0x000000400900780c */ /* 0x000fe40003f26270 */
[----:B------:R-:W-:-:S04]  /*00e0*/  LEA.HI R0, R0, R9, RZ, 0x2 ;  /* 0x0000000900007211 */ /* 0x000fc800078f10ff */
[----:B------:R-:W-:Y:S02]  /*00f0*/  LOP3.LUT R2, R0, 0xfffffffc, RZ, 0xc0, !PT ;  /* 0xfffffffc00027812 */ /* 0x000fe400078ec0ff */
[----:B------:R-:W-:-:S03]  /*0100*/  SHF.R.S32.HI R0, RZ, 0x2, R0 ;  /* 0x00000002ff007819 */ /* 0x000fc60000011400 */
[----:B------:R-:W-:Y:S01]  /*0110*/  IMAD.IADD R8, R9, 0x1, -R2 ;  /* 0x0000000109087824 */ /* 0x000fe200078e0a02 */
[----:B------:R-:W-:Y:S01]  /*0120*/  LOP3.LUT R0, R0, 0x80000003, RZ, 0xc0, !PT ;  /* 0x8000000300007812 */ /* 0x000fe200078ec0ff */
[----:B--2---:R-:W-:-:S03]  /*0130*/  IMAD.WIDE R2, R3, 0x4, R4 ;  /* 0x0000000403027825 */ /* 0x004fc600078e0204 */
[C---:B------:R-:W-:Y:S01]  /*0140*/  ISETP.LT.AND P0, PT, R8.reuse, 0x2, !P1 ;  /* 0x000000020800780c */ /* 0x040fe20004f01270 */
[----:B------:R-:W-:Y:S01]  /*0150*/  IMAD.WIDE R4, R9, 0x4, R4 ;  /* 0x0000000409047825 */ /* 0x000fe200078e0204 */
[----:B------:R-:W-:Y:S02]  /*0160*/  ISETP.GT.AND P2, PT, R8, 0x1, !P1 ;  /* 0x000000010800780c */ /* 0x000fe40004f44270 */
[----:B------:R-:W-:-:S11]  /*0170*/  ISETP.GT.AND P0, PT, R0, RZ, P0 ;  /* 0x000000ff0000720c */ /* 0x000fd60000704270 */
[----:B------:R-:W2:Y:S04]  /*0180*/  @P2 LDG.E.EL.64 R12, desc[UR4][R4.64] ;  /* 0x00000004040c2981 */ /* 0x000ea8000c2e1b00 */
[----:B------:R-:W3:Y:S01]  /*0190*/  @P0 LDG.E.EL.64 R10, desc[UR4][R2.64] ;  /* 0x00000004020a0981 */ /* 0x000ee2000c2e1b00 */
[----:B------:R-:W-:Y:S01]  /*01a0*/  ISETP.GE.AND P3, PT, R8, 0x2, PT ;  /* 0x000000020800780c */ /* 0x000fe20003f66270 */
[----:B----4-:R-:W-:Y:S01]  /*01b0*/  IMAD.WIDE R6, R9, 0x4, R6 ;  /* 0x0000000409067825 */ /* 0x010fe200078e0206 */
[----:B---3--:R-:W-:Y:S02]  /*01c0*/  SEL R10, R10, RZ, P0 ;  /* 0x000000ff0a0a7207 */ /* 0x008fe40000000000 */
[----:B------:R-:W-:-:S09]  /*01d0*/  SEL R11, R11, RZ, P0 ;  /* 0x000000ff0b0b7207 */ /* 0x000fd20000000000 */
[----:B--2---:R-:W-:Y:S02]  /*01e0*/  @P3 SEL R10, R12, RZ, P2 ;  /* 0x000000ff0c0a3207 */ /* 0x004fe40001000000 */
[----:B------:R-:W-:Y:S01]  /*01f0*/  @P3 SEL R11, R13, RZ, P2 ;  /* 0x000000ff0d0b3207 */ /* 0x000fe20001000000 */
[----:B------:R-:W-:Y:S06]  /*0200*/  @P1 EXIT ;  /* 0x000000000000194d */ /* 0x000fec0003800000 */
[----:B------:R-:W-:Y:S01]  /*0210*/  STG.E.64 desc[UR4][R6.64], R10 ;  /* 0x0000000a06007986 */ /* 0x000fe2000c101b04 */
[----:B------:R-:W-:Y:S05]  /*0220*/  EXIT ;  /* 0x000000000000794d */ /* 0x000fea0003800000 */
.L_x_0:
[----:B------:R-:W-:-:S00]  /*0230*/  BRA `(.L_x_0) ;  /* 0xfffffffc00fc7947 */ /* 0x000fc0000383ffff */
[----:B------:R-:W-:-:S00]  /*0240*/  NOP ;  /* 0x0000000000007918 */ /* 0x000fc00000000000 */
        /* <DEDUP_REMOVED lines=11> */
.L_x_1:


//--------------------- .nv.constant0.triton_poi_fused_cat_1 --------------------------
	.section	.nv.constant0.triton_poi_fused_cat_1,"a",@progbits
	.sectionflags	@""
	.align	4
.nv.constant0.triton_poi_fused_cat_1:
	.zero		548
